//
// Generated by NVIDIA NVVM Compiler
//
// Compiler Build ID: CL-36424714
// Cuda compilation tools, release 13.0, V13.0.88
// Based on NVVM 20.0.0
//

.version 9.0
.target sm_100
.address_size 64

	// .globl	_Z9my_kernelv
.extern .func  (.param .b32 func_retval0) vprintf
(
	.param .b64 vprintf_param_0,
	.param .b64 vprintf_param_1
)
;
.global .align 1 .b8 $str[43] = {72, 101, 108, 108, 111, 32, 87, 111, 114, 108, 100, 32, 102, 114, 111, 109, 32, 71, 80, 85, 33, 32, 73, 32, 97, 109, 32, 116, 104, 114, 101, 97, 100, 32, 91, 37, 100, 44, 37, 100, 93, 10};

.visible .entry _Z9my_kernelv()
{
	.local .align 8 .b8 	__local_depot0[8];
	.reg .b64 	%SP;
	.reg .b64 	%SPL;
	.reg .b32 	%r<5>;
	.reg .b64 	%rd<5>;

	mov.u64 	%SPL, __local_depot0;
	cvta.local.u64 	%SP, %SPL;
	add.u64 	%rd1, %SP, 0;
	add.u64 	%rd2, %SPL, 0;
	mov.u32 	%r1, %ctaid.x;
	mov.u32 	%r2, %tid.x;
	st.local.v2.u32 	[%rd2], {%r1, %r2};
	mov.u64 	%rd3, $str;
	cvta.global.u64 	%rd4, %rd3;
	{ // callseq 0, 0
	.param .b64 param0;
	st.param.b64 	[param0], %rd4;
	.param .b64 param1;
	st.param.b64 	[param1], %rd1;
	.param .b32 retval0;
	call.uni (retval0), 
	vprintf, 
	(
	param0, 
	param1
	);
	ld.param.b32 	%r3, [retval0];
	} // callseq 0
	ret;

}


// ===== COMPILED SASS (sm_100) =====

	.target	sm_100

	.elftype	@"ET_EXEC"


//--------------------- .note.nv.tkinfo           --------------------------
	.section	.note.nv.tkinfo,"",@"SHT_NOTE"
	.sectionflags	@"SHF_NOTE_NV_TKINFO"
	.tkinfo
        /*0018*/ 	.word	0x00000002
        /*0030*/ 	.string	""
        /*0030*/ 	.string	"ptxas"
        /*0030*/ 	.string	"Cuda compilation tools, release 13.0, V13.0.88"
        /*0030*/ 	.string	"Build cuda_13.0.r13.0/compiler.36424714_0"
        /*0030*/ 	.string	"-arch sm_100 -m 64 "



//--------------------- .note.nv.cuinfo           --------------------------
	.section	.note.nv.cuinfo,"",@"SHT_NOTE"
	.sectionflags	@"SHF_NOTE_NV_CUINFO"
        /*0018*/ 	.short	0x0002
        /*001a*/ 	.short	0x0064
        /*001c*/ 	.short	0x0082
	.zero		2


//--------------------- .nv.info                  --------------------------
	.section	.nv.info,"",@"SHT_CUDA_INFO"
	.align	4


	//----- nvinfo : EIATTR_REGCOUNT
	.align		4
        /*0000*/ 	.byte	0x04, 0x2f
        /*0002*/ 	.short	(.L_2 - .L_1)
	.align		4
.L_1:
        /*0004*/ 	.word	index@(_Z9my_kernelv)
        /*0008*/ 	.word	0x00000018


	//----- nvinfo : EIATTR_FRAME_SIZE
	.align		4
.L_2:
        /*000c*/ 	.byte	0x04, 0x11
        /*000e*/ 	.short	(.L_4 - .L_3)
	.align		4
.L_3:
        /*0010*/ 	.word	index@(_Z9my_kernelv)
        /*0014*/ 	.word	0x00000008


	//----- nvinfo : EIATTR_MIN_STACK_SIZE
	.align		4
.L_4:
        /*0018*/ 	.byte	0x04, 0x12
        /*001a*/ 	.short	(.L_6 - .L_5)
	.align		4
.L_5:
        /*001c*/ 	.word	index@(_Z9my_kernelv)
        /*0020*/ 	.word	0x00000008
.L_6:


//--------------------- .nv.compat                --------------------------
	.section	.nv.compat,"",@"SHT_CUDA_COMPAT_INFO"
	.align	4
        /*0000*/ 	.byte	0x02, 0x09, 0x00, 0x00, 0x02, 0x02, 0x01, 0x00, 0x02, 0x05, 0x05, 0x00, 0x03, 0x07, 0x01, 0x01
        /*0010*/ 	.byte	0x02, 0x03, 0x00, 0x00, 0x02, 0x06, 0x01, 0x00, 0x04, 0x0b, 0x08, 0x00, 0x09, 0x00, 0x00, 0x00
        /*0020*/ 	.byte	0x00, 0x00, 0x00, 0x00


//--------------------- .nv.info._Z9my_kernelv    --------------------------
	.section	.nv.info._Z9my_kernelv,"",@"SHT_CUDA_INFO"
	.sectionflags	@""
	.align	4


	//----- nvinfo : EIATTR_CUDA_API_VERSION
	.align		4
        /*0000*/ 	.byte	0x04, 0x37
        /*0002*/ 	.short	(.L_8 - .L_7)
.L_7:
        /*0004*/ 	.word	0x00000082


	//----- nvinfo : EIATTR_SPARSE_MMA_MASK
	.align		4
.L_8:
        /*0008*/ 	.byte	0x03, 0x50
        /*000a*/ 	.short	0x0000


	//----- nvinfo : EIATTR_MAXREG_COUNT
	.align		4
        /*000c*/ 	.byte	0x03, 0x1b
        /*000e*/ 	.short	0x00ff


	//----- nvinfo : EIATTR_EXTERNS
	.align		4
        /*0010*/ 	.byte	0x04, 0x0f
        /*0012*/ 	.short	(.L_10 - .L_9)


	//   ....[0]....
	.align		4
.L_9:
        /*0014*/ 	.word	index@(vprintf)


	//----- nvinfo : EIATTR_MERCURY_ISA_VERSION
	.align		4
.L_10:
        /*0018*/ 	.byte	0x03, 0x5f
        /*001a*/ 	.short	0x0101


	//----- nvinfo : EIATTR_VRC_CTA_INIT_COUNT
	.align		4
        /*001c*/ 	.byte	0x02, 0x4a
	.zero		1
	.zero		1


	//----- nvinfo : EIATTR_SYSCALL_OFFSETS
	.align		4
        /*0020*/ 	.byte	0x04, 0x46
        /*0022*/ 	.short	(.L_12 - .L_11)


	//   ....[0]....
.L_11:
        /*0024*/ 	.word	0x000000f0


	//----- nvinfo : EIATTR_EXIT_INSTR_OFFSETS
	.align		4
.L_12:
        /*0028*/ 	.byte	0x04, 0x1c
        /*002a*/ 	.short	(.L_14 - .L_13)


	//   ....[0]....
.L_13:
        /*002c*/ 	.word	0x00000100


	//----- nvinfo : EIATTR_SW_WAR
	.align		4
.L_14:
        /*0030*/ 	.byte	0x04, 0x36
        /*0032*/ 	.short	(.L_16 - .L_15)
.L_15:
        /*0034*/ 	.word	0x00000008
.L_16:


//--------------------- .nv.callgraph             --------------------------
	.section	.nv.callgraph,"",@"SHT_CUDA_CALLGRAPH"
	.align	4
	.sectionentsize	8
	.align		4
        /*0000*/ 	.word	0x00000000
	.align		4
        /*0004*/ 	.word	0xffffffff
	.align		4
        /*0008*/ 	.word	index@(_Z9my_kernelv)
	.align		4
        /*000c*/ 	.word	index@(vprintf)
	.align		4
        /*0010*/ 	.word	0x00000000
	.align		4
        /*0014*/ 	.word	0xfffffffe
	.align		4
        /*0018*/ 	.word	0x00000000
	.align		4
        /*001c*/ 	.word	0xfffffffd
	.align		4
        /*0020*/ 	.word	0x00000000
	.align		4
        /*0024*/ 	.word	0xfffffffc


//--------------------- .nv.constant4             --------------------------
	.section	.nv.constant4,"a",@progbits
	.align	8
	.align		8
.nv.constant4:
        /*0000*/ 	.dword	vprintf
	.align		8
        /*0008*/ 	.dword	$str


//--------------------- .text._Z9my_kernelv       --------------------------
	.section	.text._Z9my_kernelv,"ax",@progbits
	.align	128
        .global         _Z9my_kernelv
        .type           _Z9my_kernelv,@function
        .size           _Z9my_kernelv,(.L_x_2 - _Z9my_kernelv)
        .other          _Z9my_kernelv,@"STO_CUDA_ENTRY STV_DEFAULT"
_Z9my_kernelv:
.text._Z9my_kernelv:
[----:B------:R-:W0:Y:S01]  /*0000*/  LDC R1, c[0x0][0x37c] ;  /* 0x0000df00ff017b82 */ /* 0x000e220000000800 */
[----:B------:R-:W1:Y:S01]  /*0010*/  S2R R8, SR_CTAID.X ;  /* 0x0000000000087919 */ /* 0x000e620000002500 */
[----:B0-----:R-:W-:Y:S01]  /*0020*/  VIADD R1, R1, 0xfffffff8 ;  /* 0xfffffff801017836 */ /* 0x001fe20000000000 */
[----:B------:R-:W-:Y:S01]  /*0030*/  MOV R0, 0x0 ;  /* 0x0000000000007802 */ /* 0x000fe20000000f00 */
[----:B------:R-:W0:Y:S01]  /*0040*/  LDCU UR4, c[0x0][0x2f8] ;  /* 0x00005f00ff0477ac */ /* 0x000e220008000800 */
[----:B------:R-:W1:Y:S03]  /*0050*/  S2R R9, SR_TID.X ;  /* 0x0000000000097919 */ /* 0x000e660000002100 */
[----:B------:R2:W3:Y:S01]  /*0060*/  LDC.64 R2, c[0x4][R0] ;  /* 0x0100000000027b82 */ /* 0x0004e20000000a00 */
[----:B------:R-:W4:Y:S01]  /*0070*/  LDCU.64 UR6, c[0x4][0x8] ;  /* 0x01000100ff0677ac */ /* 0x000f220008000a00 */
[----:B------:R-:W5:Y:S01]  /*0080*/  LDCU UR5, c[0x0][0x2fc] ;  /* 0x00005f80ff0577ac */ /* 0x000f620008000800 */
[----:B0-----:R-:W-:Y:S01]  /*0090*/  IADD3 R6, P0, PT, R1, UR4, RZ ;  /* 0x0000000401067c10 */ /* 0x001fe2000ff1e0ff */
[----:B----4-:R-:W-:Y:S01]  /*00a0*/  IMAD.U32 R4, RZ, RZ, UR6 ;  /* 0x00000006ff047e24 */ /* 0x010fe2000f8e00ff */
[----:B------:R-:W-:-:S03]  /*00b0*/  MOV R5, UR7 ;  /* 0x0000000700057c02 */ /* 0x000fc60008000f00 */
[----:B-----5:R-:W-:Y:S01]  /*00c0*/  IMAD.X R7, RZ, RZ, UR5, P0 ;  /* 0x00000005ff077e24 */ /* 0x020fe200080e06ff */
[----:B-1----:R2:W-:Y:S07]  /*00d0*/  STL.64 [R1], R8 ;  /* 0x0000000801007387 */ /* 0x0025ee0000100a00 */
[----:B------:R-:W-:-:S07]  /*00e0*/  LEPC R20, `(.L_x_0) ;  /* 0x000000001014794e */ /* 0x000fce0000000000 */
[----:B--23--:R-:W-:Y:S05]  /*00f0*/  CALL.ABS.NOINC R2 ;  /* 0x0000000002007343 */ /* 0x00cfea0003c00000 */
.L_x_0:
[----:B------:R-:W-:Y:S05]  /*0100*/  EXIT ;  /* 0x000000000000794d */ /* 0x000fea0003800000 */
.L_x_1:
[----:B------:R-:W-:-:S00]  /*0110*/  BRA `(.L_x_1) ;  /* 0xfffffffc00fc7947 */ /* 0x000fc0000383ffff */
[----:B------:R-:W-:-:S00]  /*0120*/  NOP ;  /* 0x0000000000007918 */ /* 0x000fc00000000000 */
        /* <DEDUP_REMOVED lines=13> */
.L_x_2:


//--------------------- .nv.global.init           --------------------------
	.section	.nv.global.init,"aw",@progbits
.nv.global.init:
	.type		$str,@object
	.size		$str,(.L_0 - $str)
$str:
        /*0000*/ 	.byte	0x48, 0x65, 0x6c, 0x6c, 0x6f, 0x20, 0x57, 0x6f, 0x72, 0x6c, 0x64, 0x20, 0x66, 0x72, 0x6f, 0x6d
        /*0010*/ 	.byte	0x20, 0x47, 0x50, 0x55, 0x21, 0x20, 0x49, 0x20, 0x61, 0x6d, 0x20, 0x74, 0x68, 0x72, 0x65, 0x61
        /*0020*/ 	.byte	0x64, 0x20, 0x5b, 0x25, 0x64, 0x2c, 0x25, 0x64, 0x5d, 0x0a, 0x00
.L_0:


//--------------------- .nv.shared.reserved.0     --------------------------
	.section	.nv.shared.reserved.0,"aw",@nobits
	.weak		__nv_reservedSMEM_offset_0_alias
	.size		__nv_reservedSMEM_offset_0_alias, 0, 64
	.other		__nv_reservedSMEM_offset_0_alias,@"STO_CUDA_RESERVED_SHARED STV_DEFAULT"
__nv_reservedSMEM_offset_0_alias:
	.zero		0
	.zero		64


//--------------------- .nv.constant0._Z9my_kernelv --------------------------
	.section	.nv.constant0._Z9my_kernelv,"a",@progbits
	.sectionflags	@""
	.align	4
.nv.constant0._Z9my_kernelv:
	.zero		896


//--------------------- SYMBOLS --------------------------

	.type		.nv.reservedSmem.offset0,@object
	.size		.nv.reservedSmem.offset0,0x4
	.type		vprintf,@function
